	.headerflags	@"EF_CUDA_TEXMODE_UNIFIED EF_CUDA_64BIT_ADDRESS EF_CUDA_SM86 EF_CUDA_VIRTUAL_SM(EF_CUDA_SM86)"
	.elftype	@"ET_EXEC"


//--------------------- .nv.info                  --------------------------
	.section	.nv.info,"",@"SHT_CUDA_INFO"
	.align	4


	//----- nvinfo : EIATTR_REGCOUNT
	.align		4
        /*0000*/ 	.byte	0x04, 0x2f
        /*0002*/ 	.short	(.L_1 - .L_0)
	.align		4
.L_0:
        /*0004*/ 	.word	index@(triton_poi_fused__to_copy_15)
        /*0008*/ 	.word	0x00000008


	//----- nvinfo : EIATTR_MIN_STACK_SIZE
	.align		4
.L_1:
        /*000c*/ 	.byte	0x04, 0x12
        /*000e*/ 	.short	(.L_3 - .L_2)
	.align		4
.L_2:
        /*0010*/ 	.word	index@(triton_poi_fused__to_copy_15)
        /*0014*/ 	.word	0x00000000


	//----- nvinfo : EIATTR_FRAME_SIZE
	.align		4
.L_3:
        /*0018*/ 	.byte	0x04, 0x11
        /*001a*/ 	.short	(.L_5 - .L_4)
	.align		4
.L_4:
        /*001c*/ 	.word	index@(triton_poi_fused__to_copy_15)
        /*0020*/ 	.word	0x00000000


	//----- nvinfo : EIATTR_MIN_STACK_SIZE
	.align		4
.L_5:
        /*0024*/ 	.byte	0x04, 0x12
        /*0026*/ 	.short	(.L_7 - .L_6)
	.align		4
.L_6:
        /*0028*/ 	.word	index@(triton_poi_fused__to_copy_15)
        /*002c*/ 	.word	0x00000000
.L_7:


//--------------------- .nv.info.triton_poi_fused__to_copy_15 --------------------------
	.section	.nv.info.triton_poi_fused__to_copy_15,"",@"SHT_CUDA_INFO"
	.sectionflags	@""
	.align	4


	//----- nvinfo : EIATTR_CUDA_API_VERSION
	.align		4
        /*0000*/ 	.byte	0x04, 0x37
        /*0002*/ 	.short	(.L_9 - .L_8)
.L_8:
        /*0004*/ 	.word	0x0000007c


	//----- nvinfo : EIATTR_SW2861232_WAR
	.align		4
.L_9:
        /*0008*/ 	.byte	0x01, 0x35
	.zero		2


	//----- nvinfo : EIATTR_PARAM_CBANK
	.align		4
        /*000c*/ 	.byte	0x04, 0x0a
        /*000e*/ 	.short	(.L_11 - .L_10)
	.align		4
.L_10:
        /*0010*/ 	.word	index@(.nv.constant0.triton_poi_fused__to_copy_15)
        /*0014*/ 	.short	0x0160
        /*0016*/ 	.short	0x0020


	//----- nvinfo : EIATTR_CBANK_PARAM_SIZE
	.align		4
.L_11:
        /*0018*/ 	.byte	0x03, 0x19
        /*001a*/ 	.short	0x0020


	//----- nvinfo : EIATTR_KPARAM_INFO
	.align		4
        /*001c*/ 	.byte	0x04, 0x17
        /*001e*/ 	.short	(.L_13 - .L_12)
.L_12:
        /*0020*/ 	.word	0x00000000
        /*0024*/ 	.short	0x0003
        /*0026*/ 	.short	0x0018
        /*0028*/ 	.byte	0x00, 0xf4, 0x21, 0x00


	//----- nvinfo : EIATTR_KPARAM_INFO
	.align		4
.L_13:
        /*002c*/ 	.byte	0x04, 0x17
        /*002e*/ 	.short	(.L_15 - .L_14)
.L_14:
        /*0030*/ 	.word	0x00000000
        /*0034*/ 	.short	0x0002
        /*0036*/ 	.short	0x0010
        /*0038*/ 	.byte	0x00, 0xf0, 0x11, 0x00


	//----- nvinfo : EIATTR_KPARAM_INFO
	.align		4
.L_15:
        /*003c*/ 	.byte	0x04, 0x17
        /*003e*/ 	.short	(.L_17 - .L_16)
.L_16:
        /*0040*/ 	.word	0x00000000
        /*0044*/ 	.short	0x0001
        /*0046*/ 	.short	0x0008
        /*0048*/ 	.byte	0x00, 0xf4, 0x21, 0x00


	//----- nvinfo : EIATTR_KPARAM_INFO
	.align		4
.L_17:
        /*004c*/ 	.byte	0x04, 0x17
        /*004e*/ 	.short	(.L_19 - .L_18)
.L_18:
        /*0050*/ 	.word	0x00000000
        /*0054*/ 	.short	0x0000
        /*0056*/ 	.short	0x0000
        /*0058*/ 	.byte	0x00, 0xf4, 0x21, 0x00


	//----- nvinfo : EIATTR_MAXREG_COUNT
	.align		4
.L_19:
        /*005c*/ 	.byte	0x03, 0x1b
        /*005e*/ 	.short	0x00ff


	//----- nvinfo : EIATTR_EXIT_INSTR_OFFSETS
	.align		4
        /*0060*/ 	.byte	0x04, 0x1c
        /*0062*/ 	.short	(.L_21 - .L_20)


	//   ....[0]....
.L_20:
        /*0064*/ 	.word	0x000000f0


	//   ....[1]....
        /*0068*/ 	.word	0x00000130


	//----- nvinfo : EIATTR_REQNTID
	.align		4
.L_21:
        /*006c*/ 	.byte	0x04, 0x10
        /*006e*/ 	.short	(.L_23 - .L_22)
.L_22:
        /*0070*/ 	.word	0x00000080
        /*0074*/ 	.word	0x00000001
        /*0078*/ 	.word	0x00000001


	//----- nvinfo : EIATTR_CRS_STACK_SIZE
	.align		4
.L_23:
        /*007c*/ 	.byte	0x04, 0x1e
        /*007e*/ 	.short	(.L_25 - .L_24)
.L_24:
        /*0080*/ 	.word	0x00000000
.L_25:


//--------------------- .nv.callgraph             --------------------------
	.section	.nv.callgraph,"",@"SHT_CUDA_CALLGRAPH"
	.align	4
	.sectionentsize	8
	.align		4
        /*0000*/ 	.word	0x00000000
	.align		4
        /*0004*/ 	.word	0xffffffff
	.align		4
        /*0008*/ 	.word	0x00000000
	.align		4
        /*000c*/ 	.word	0xfffffffe
	.align		4
        /*0010*/ 	.word	0x00000000
	.align		4
        /*0014*/ 	.word	0xfffffffd
	.align		4
        /*0018*/ 	.word	0x00000000
	.align		4
        /*001c*/ 	.word	0xfffffffc


//--------------------- .nv.rel.action            --------------------------
	.section	.nv.rel.action,"",@"SHT_CUDA_RELOCINFO"
	.align	8
	.sectionentsize	8
        /*0000*/ 	.byte	0x73, 0x00, 0x00, 0x00, 0x00, 0x00, 0x00, 0x00, 0x00, 0x00, 0x00, 0x11, 0x25, 0x00, 0x05, 0x36


//--------------------- .nv.constant0.triton_poi_fused__to_copy_15 --------------------------
	.section	.nv.constant0.triton_poi_fused__to_copy_15,"a",@progbits
	.sectionflags	@""
	.align	4
.nv.constant0.triton_poi_fused__to_copy_15:
	.zero		384


//--------------------- .text.triton_poi_fused__to_copy_15 --------------------------
	.section	.text.triton_poi_fused__to_copy_15,"ax",@progbits
	.sectioninfo	@"SHI_REGISTERS=8"
	.align	128
        .global         triton_poi_fused__to_copy_15
        .type           triton_poi_fused__to_copy_15,@function
        .size           triton_poi_fused__to_copy_15,(.L_x_3 - triton_poi_fused__to_copy_15)
        .other          triton_poi_fused__to_copy_15,@"STO_CUDA_ENTRY STV_DEFAULT"
triton_poi_fused__to_copy_15:
.text.triton_poi_fused__to_copy_15:
[----:B------:R-:W-:Y:S02]  /*0000*/  IMAD.MOV.U32 R1, RZ, RZ, c[0x0][0x28] ;  /* 0x00000a00ff017624 */ /* 0x000fe400078e00ff */
[----:B------:R-:W0:Y:S01]  /*0010*/  S2R R0, SR_TID.X ;  /* 0x0000000000007919 */ /* 0x000e220000002100 */
[----:B------:R-:W-:Y:S01]  /*0020*/  ULDC.64 UR4, c[0x0][0x118] ;  /* 0x0000460000047ab9 */ /* 0x000fe20000000a00 */
[----:B------:R-:W-:Y:S01]  /*0030*/  BSSY B0, `(.L_x_0) ;  /* 0x000000b000007945 */ /* 0x000fe20003800000 */
[----:B------:R-:W-:Y:S01]  /*0040*/  IMAD.MOV.U32 R5, RZ, RZ, 0x2 ;  /* 0x00000002ff057424 */ /* 0x000fe200078e00ff */
[----:B------:R-:W1:Y:S01]  /*0050*/  S2R R3, SR_CTAID.X ;  /* 0x0000000000037919 */ /* 0x000e620000002500 */
[----:B------:R-:W-:Y:S02]  /*0060*/  MOV R2, RZ ;  /* 0x000000ff00027202 */ /* 0x000fe40000000f00 */
[----:B0-----:R-:W-:-:S04]  /*0070*/  LOP3.LUT R0, R0, 0x7f, RZ, 0xc0, !PT ;  /* 0x0000007f00007812 */ /* 0x001fc800078ec0ff */
[----:B-1----:R-:W-:-:S04]  /*0080*/  LEA R0, R3, R0, 0x7 ;  /* 0x0000000003007211 */ /* 0x002fc800078e38ff */
[----:B------:R-:W-:-:S13]  /*0090*/  ISETP.GE.AND P0, PT, R0, 0x480, PT ;  /* 0x000004800000780c */ /* 0x000fda0003f06270 */
[----:B------:R-:W-:Y:S05]  /*00a0*/  @P0 BRA `(.L_x_1) ;  /* 0x0000003000000947 */ /* 0x000fea0003800000 */
[----:B------:R-:W-:-:S04]  /*00b0*/  IMAD.MOV.U32 R3, RZ, RZ, 0x4 ;  /* 0x00000004ff037424 */ /* 0x000fc800078e00ff */
[----:B------:R-:W-:-:S06]  /*00c0*/  IMAD.WIDE R2, R0, R3, c[0x0][0x160] ;  /* 0x0000580000027625 */ /* 0x000fcc00078e0203 */
[----:B------:R0:W5:Y:S02]  /*00d0*/  LDG.E R2, [R2.64] ;  /* 0x0000000402027981 */ /* 0x000164000c1e1900 */
.L_x_1:
[----:B------:R-:W-:Y:S05]  /*00e0*/  BSYNC B0 ;  /* 0x0000000000007941 */ /* 0x000fea0003800000 */
.L_x_0:
[----:B------:R-:W-:Y:S05]  /*00f0*/  @P0 EXIT ;  /* 0x000000000000094d */ /* 0x000fea0003800000 */
[----:B-----5:R-:W-:Y:S01]  /*0100*/  F2FP.BF16.PACK_AB R4, RZ, R2 ;  /* 0x00000002ff04723e */ /* 0x020fe200000010ff */
[----:B0-----:R-:W-:-:S05]  /*0110*/  IMAD.WIDE R2, R0, R5, c[0x0][0x168] ;  /* 0x00005a0000027625 */ /* 0x001fca00078e0205 */
[----:B------:R-:W-:Y:S01]  /*0120*/  STG.E.U16 [R2.64], R4 ;  /* 0x0000000402007986 */ /* 0x000fe2000c101504 */
[----:B------:R-:W-:Y:S05]  /*0130*/  EXIT ;  /* 0x000000000000794d */ /* 0x000fea0003800000 */
.L_x_2:
[----:B------:R-:W-:-:S00]  /*0140*/  BRA `(.L_x_2) ;  /* 0xfffffff000007947 */ /* 0x000fc0000383ffff */
[----:B------:R-:W-:-:S00]  /*0150*/  NOP ;  /* 0x0000000000007918 */ /* 0x000fc00000000000 */
        /* <DEDUP_REMOVED lines=10> */
.L_x_3:
